//
// Generated by NVIDIA NVVM Compiler
//
// Compiler Build ID: CL-36424714
// Cuda compilation tools, release 13.0, V13.0.88
// Based on NVVM 20.0.0
//

.version 9.0
.target sm_100
.address_size 64

	// .globl	_Z9matrixMulPfS_S_i

.visible .entry _Z9matrixMulPfS_S_i(
	.param .u64 .ptr .align 1 _Z9matrixMulPfS_S_i_param_0,
	.param .u64 .ptr .align 1 _Z9matrixMulPfS_S_i_param_1,
	.param .u64 .ptr .align 1 _Z9matrixMulPfS_S_i_param_2,
	.param .u32 _Z9matrixMulPfS_S_i_param_3
)
{
	.reg .pred 	%p<10>;
	.reg .b32 	%r<41>;
	.reg .b32 	%f<56>;
	.reg .b64 	%rd<66>;

	ld.param.u64 	%rd15, [_Z9matrixMulPfS_S_i_param_0];
	ld.param.u64 	%rd16, [_Z9matrixMulPfS_S_i_param_1];
	ld.param.u64 	%rd14, [_Z9matrixMulPfS_S_i_param_2];
	ld.param.u32 	%r17, [_Z9matrixMulPfS_S_i_param_3];
	cvta.to.global.u64 	%rd1, %rd16;
	cvta.to.global.u64 	%rd2, %rd15;
	mov.u32 	%r18, %ctaid.y;
	mov.u32 	%r19, %ntid.y;
	mov.u32 	%r20, %tid.y;
	mad.lo.s32 	%r1, %r18, %r19, %r20;
	mov.u32 	%r21, %ctaid.x;
	mov.u32 	%r22, %ntid.x;
	mov.u32 	%r23, %tid.x;
	mad.lo.s32 	%r2, %r21, %r22, %r23;
	max.s32 	%r24, %r1, %r2;
	setp.ge.s32 	%p1, %r24, %r17;
	@%p1 bra 	$L__BB0_12;
	cvta.to.global.u64 	%rd17, %rd14;
	mul.lo.s32 	%r3, %r17, %r1;
	add.s32 	%r26, %r3, %r2;
	mul.wide.s32 	%rd18, %r26, 4;
	add.s64 	%rd3, %rd17, %rd18;
	mov.b32 	%r39, 0;
	st.global.u32 	[%rd3], %r39;
	and.b32  	%r4, %r17, 7;
	setp.lt.u32 	%p2, %r17, 8;
	mov.f32 	%f53, 0f00000000;
	@%p2 bra 	$L__BB0_4;
	and.b32  	%r27, %r17, 2147483640;
	neg.s32 	%r37, %r27;
	mul.wide.s32 	%rd19, %r17, 4;
	add.s64 	%rd4, %rd1, %rd19;
	mul.wide.s32 	%rd20, %r17, 8;
	add.s64 	%rd5, %rd1, %rd20;
	mul.wide.s32 	%rd21, %r17, 12;
	add.s64 	%rd6, %rd1, %rd21;
	mul.wide.s32 	%rd22, %r17, 16;
	add.s64 	%rd7, %rd1, %rd22;
	mul.wide.s32 	%rd23, %r17, 20;
	add.s64 	%rd8, %rd1, %rd23;
	mul.wide.s32 	%rd24, %r17, 24;
	add.s64 	%rd9, %rd1, %rd24;
	mul.wide.s32 	%rd25, %r17, 28;
	add.s64 	%rd10, %rd1, %rd25;
	mul.wide.u32 	%rd26, %r3, 4;
	add.s64 	%rd27, %rd26, %rd2;
	add.s64 	%rd65, %rd27, 16;
	mov.f32 	%f53, 0f00000000;
	mov.u32 	%r36, %r2;
$L__BB0_3:
	.pragma "nounroll";
	and.b32  	%r39, %r17, 2147483640;
	mul.wide.s32 	%rd28, %r36, 4;
	add.s64 	%rd29, %rd4, %rd28;
	add.s64 	%rd30, %rd5, %rd28;
	add.s64 	%rd31, %rd6, %rd28;
	add.s64 	%rd32, %rd7, %rd28;
	add.s64 	%rd33, %rd8, %rd28;
	add.s64 	%rd34, %rd9, %rd28;
	add.s64 	%rd35, %rd10, %rd28;
	add.s64 	%rd36, %rd1, %rd28;
	ld.global.f32 	%f10, [%rd65+-16];
	ld.global.f32 	%f11, [%rd36];
	fma.rn.f32 	%f12, %f10, %f11, %f53;
	st.global.f32 	[%rd3], %f12;
	ld.global.f32 	%f13, [%rd65+-12];
	ld.global.f32 	%f14, [%rd29];
	fma.rn.f32 	%f15, %f13, %f14, %f12;
	st.global.f32 	[%rd3], %f15;
	ld.global.f32 	%f16, [%rd65+-8];
	ld.global.f32 	%f17, [%rd30];
	fma.rn.f32 	%f18, %f16, %f17, %f15;
	st.global.f32 	[%rd3], %f18;
	ld.global.f32 	%f19, [%rd65+-4];
	ld.global.f32 	%f20, [%rd31];
	fma.rn.f32 	%f21, %f19, %f20, %f18;
	st.global.f32 	[%rd3], %f21;
	ld.global.f32 	%f22, [%rd65];
	ld.global.f32 	%f23, [%rd32];
	fma.rn.f32 	%f24, %f22, %f23, %f21;
	st.global.f32 	[%rd3], %f24;
	ld.global.f32 	%f25, [%rd65+4];
	ld.global.f32 	%f26, [%rd33];
	fma.rn.f32 	%f27, %f25, %f26, %f24;
	st.global.f32 	[%rd3], %f27;
	ld.global.f32 	%f28, [%rd65+8];
	ld.global.f32 	%f29, [%rd34];
	fma.rn.f32 	%f30, %f28, %f29, %f27;
	st.global.f32 	[%rd3], %f30;
	ld.global.f32 	%f31, [%rd65+12];
	ld.global.f32 	%f32, [%rd35];
	fma.rn.f32 	%f53, %f31, %f32, %f30;
	st.global.f32 	[%rd3], %f53;
	add.s32 	%r37, %r37, 8;
	shl.b32 	%r28, %r17, 3;
	add.s32 	%r36, %r36, %r28;
	add.s64 	%rd65, %rd65, 32;
	setp.ne.s32 	%p3, %r37, 0;
	@%p3 bra 	$L__BB0_3;
$L__BB0_4:
	setp.eq.s32 	%p4, %r4, 0;
	@%p4 bra 	$L__BB0_12;
	and.b32  	%r12, %r17, 3;
	setp.lt.u32 	%p5, %r4, 4;
	@%p5 bra 	$L__BB0_7;
	add.s32 	%r29, %r39, %r3;
	mul.wide.u32 	%rd37, %r29, 4;
	add.s64 	%rd38, %rd2, %rd37;
	ld.global.f32 	%f33, [%rd38];
	mad.lo.s32 	%r30, %r39, %r17, %r2;
	mul.wide.s32 	%rd39, %r30, 4;
	add.s64 	%rd40, %rd1, %rd39;
	ld.global.f32 	%f34, [%rd40];
	fma.rn.f32 	%f35, %f33, %f34, %f53;
	st.global.f32 	[%rd3], %f35;
	cvt.u64.u32 	%rd41, %r3;
	cvt.u64.u32 	%rd42, %r39;
	add.s64 	%rd43, %rd42, %rd41;
	shl.b64 	%rd44, %rd43, 2;
	add.s64 	%rd45, %rd2, %rd44;
	ld.global.f32 	%f36, [%rd45+4];
	mul.wide.s32 	%rd46, %r17, 4;
	add.s64 	%rd47, %rd40, %rd46;
	ld.global.f32 	%f37, [%rd47];
	fma.rn.f32 	%f38, %f36, %f37, %f35;
	st.global.f32 	[%rd3], %f38;
	ld.global.f32 	%f39, [%rd45+8];
	add.s64 	%rd48, %rd47, %rd46;
	ld.global.f32 	%f40, [%rd48];
	fma.rn.f32 	%f41, %f39, %f40, %f38;
	st.global.f32 	[%rd3], %f41;
	ld.global.f32 	%f42, [%rd45+12];
	add.s64 	%rd49, %rd48, %rd46;
	ld.global.f32 	%f43, [%rd49];
	fma.rn.f32 	%f53, %f42, %f43, %f41;
	st.global.f32 	[%rd3], %f53;
	add.s32 	%r39, %r39, 4;
$L__BB0_7:
	setp.eq.s32 	%p6, %r12, 0;
	@%p6 bra 	$L__BB0_12;
	setp.eq.s32 	%p7, %r12, 1;
	@%p7 bra 	$L__BB0_10;
	add.s32 	%r31, %r39, %r3;
	mul.wide.u32 	%rd50, %r31, 4;
	add.s64 	%rd51, %rd2, %rd50;
	ld.global.f32 	%f44, [%rd51];
	mad.lo.s32 	%r32, %r39, %r17, %r2;
	mul.wide.s32 	%rd52, %r32, 4;
	add.s64 	%rd53, %rd1, %rd52;
	ld.global.f32 	%f45, [%rd53];
	fma.rn.f32 	%f46, %f44, %f45, %f53;
	st.global.f32 	[%rd3], %f46;
	cvt.u64.u32 	%rd54, %r3;
	cvt.u64.u32 	%rd55, %r39;
	add.s64 	%rd56, %rd55, %rd54;
	shl.b64 	%rd57, %rd56, 2;
	add.s64 	%rd58, %rd2, %rd57;
	ld.global.f32 	%f47, [%rd58+4];
	mul.wide.s32 	%rd59, %r17, 4;
	add.s64 	%rd60, %rd53, %rd59;
	ld.global.f32 	%f48, [%rd60];
	fma.rn.f32 	%f53, %f47, %f48, %f46;
	st.global.f32 	[%rd3], %f53;
	add.s32 	%r39, %r39, 2;
$L__BB0_10:
	and.b32  	%r33, %r17, 1;
	setp.eq.b32 	%p8, %r33, 1;
	not.pred 	%p9, %p8;
	@%p9 bra 	$L__BB0_12;
	add.s32 	%r34, %r39, %r3;
	mul.wide.u32 	%rd61, %r34, 4;
	add.s64 	%rd62, %rd2, %rd61;
	ld.global.f32 	%f49, [%rd62];
	mad.lo.s32 	%r35, %r39, %r17, %r2;
	mul.wide.s32 	%rd63, %r35, 4;
	add.s64 	%rd64, %rd1, %rd63;
	ld.global.f32 	%f50, [%rd64];
	fma.rn.f32 	%f51, %f49, %f50, %f53;
	st.global.f32 	[%rd3], %f51;
$L__BB0_12:
	ret;

}


// ===== COMPILED SASS (sm_100) =====

	.target	sm_100

	.elftype	@"ET_EXEC"


//--------------------- .note.nv.tkinfo           --------------------------
	.section	.note.nv.tkinfo,"",@"SHT_NOTE"
	.sectionflags	@"SHF_NOTE_NV_TKINFO"
	.tkinfo
        /*0018*/ 	.word	0x00000002
        /*0030*/ 	.string	""
        /*0030*/ 	.string	"ptxas"
        /*0030*/ 	.string	"Cuda compilation tools, release 13.0, V13.0.88"
        /*0030*/ 	.string	"Build cuda_13.0.r13.0/compiler.36424714_0"
        /*0030*/ 	.string	"-arch sm_100 -m 64 "



//--------------------- .note.nv.cuinfo           --------------------------
	.section	.note.nv.cuinfo,"",@"SHT_NOTE"
	.sectionflags	@"SHF_NOTE_NV_CUINFO"
        /*0018*/ 	.short	0x0002
        /*001a*/ 	.short	0x0064
        /*001c*/ 	.short	0x0082
	.zero		2


//--------------------- .nv.info                  --------------------------
	.section	.nv.info,"",@"SHT_CUDA_INFO"
	.align	4


	//----- nvinfo : EIATTR_REGCOUNT
	.align		4
        /*0000*/ 	.byte	0x04, 0x2f
        /*0002*/ 	.short	(.L_1 - .L_0)
	.align		4
.L_0:
        /*0004*/ 	.word	index@(_Z9matrixMulPfS_S_i)
        /*0008*/ 	.word	0x00000018


	//----- nvinfo : EIATTR_FRAME_SIZE
	.align		4
.L_1:
        /*000c*/ 	.byte	0x04, 0x11
        /*000e*/ 	.short	(.L_3 - .L_2)
	.align		4
.L_2:
        /*0010*/ 	.word	index@(_Z9matrixMulPfS_S_i)
        /*0014*/ 	.word	0x00000000


	//----- nvinfo : EIATTR_MIN_STACK_SIZE
	.align		4
.L_3:
        /*0018*/ 	.byte	0x04, 0x12
        /*001a*/ 	.short	(.L_5 - .L_4)
	.align		4
.L_4:
        /*001c*/ 	.word	index@(_Z9matrixMulPfS_S_i)
        /*0020*/ 	.word	0x00000000
.L_5:


//--------------------- .nv.compat                --------------------------
	.section	.nv.compat,"",@"SHT_CUDA_COMPAT_INFO"
	.align	4
        /*0000*/ 	.byte	0x02, 0x09, 0x00, 0x00, 0x02, 0x02, 0x01, 0x00, 0x02, 0x05, 0x05, 0x00, 0x03, 0x07, 0x01, 0x01
        /*0010*/ 	.byte	0x02, 0x03, 0x00, 0x00, 0x02, 0x06, 0x01, 0x00, 0x04, 0x0b, 0x08, 0x00, 0x09, 0x00, 0x00, 0x00
        /*0020*/ 	.byte	0x00, 0x00, 0x00, 0x00


//--------------------- .nv.info._Z9matrixMulPfS_S_i --------------------------
	.section	.nv.info._Z9matrixMulPfS_S_i,"",@"SHT_CUDA_INFO"
	.sectionflags	@""
	.align	4


	//----- nvinfo : EIATTR_CUDA_API_VERSION
	.align		4
        /*0000*/ 	.byte	0x04, 0x37
        /*0002*/ 	.short	(.L_7 - .L_6)
.L_6:
        /*0004*/ 	.word	0x00000082


	//----- nvinfo : EIATTR_KPARAM_INFO
	.align		4
.L_7:
        /*0008*/ 	.byte	0x04, 0x17
        /*000a*/ 	.short	(.L_9 - .L_8)
.L_8:
        /*000c*/ 	.word	0x00000000
        /*0010*/ 	.short	0x0003
        /*0012*/ 	.short	0x0018
        /*0014*/ 	.byte	0x00, 0xf0, 0x11, 0x00


	//----- nvinfo : EIATTR_KPARAM_INFO
	.align		4
.L_9:
        /*0018*/ 	.byte	0x04, 0x17
        /*001a*/ 	.short	(.L_11 - .L_10)
.L_10:
        /*001c*/ 	.word	0x00000000
        /*0020*/ 	.short	0x0002
        /*0022*/ 	.short	0x0010
        /*0024*/ 	.byte	0x00, 0xf5, 0x21, 0x00


	//----- nvinfo : EIATTR_KPARAM_INFO
	.align		4
.L_11:
        /*0028*/ 	.byte	0x04, 0x17
        /*002a*/ 	.short	(.L_13 - .L_12)
.L_12:
        /*002c*/ 	.word	0x00000000
        /*0030*/ 	.short	0x0001
        /*0032*/ 	.short	0x0008
        /*0034*/ 	.byte	0x00, 0xf5, 0x21, 0x00


	//----- nvinfo : EIATTR_KPARAM_INFO
	.align		4
.L_13:
        /*0038*/ 	.byte	0x04, 0x17
        /*003a*/ 	.short	(.L_15 - .L_14)
.L_14:
        /*003c*/ 	.word	0x00000000
        /*0040*/ 	.short	0x0000
        /*0042*/ 	.short	0x0000
        /*0044*/ 	.byte	0x00, 0xf5, 0x21, 0x00


	//----- nvinfo : EIATTR_SPARSE_MMA_MASK
	.align		4
.L_15:
        /*0048*/ 	.byte	0x03, 0x50
        /*004a*/ 	.short	0x0000


	//----- nvinfo : EIATTR_MAXREG_COUNT
	.align		4
        /*004c*/ 	.byte	0x03, 0x1b
        /*004e*/ 	.short	0x00ff


	//----- nvinfo : EIATTR_MERCURY_ISA_VERSION
	.align		4
        /*0050*/ 	.byte	0x03, 0x5f
        /*0052*/ 	.short	0x0101


	//----- nvinfo : EIATTR_VRC_CTA_INIT_COUNT
	.align		4
        /*0054*/ 	.byte	0x02, 0x4a
	.zero		1
	.zero		1


	//----- nvinfo : EIATTR_EXIT_INSTR_OFFSETS
	.align		4
        /*0058*/ 	.byte	0x04, 0x1c
        /*005a*/ 	.short	(.L_17 - .L_16)


	//   ....[0]....
.L_16:
        /*005c*/ 	.word	0x000000c0


	//   ....[1]....
        /*0060*/ 	.word	0x00000650


	//   ....[2]....
        /*0064*/ 	.word	0x000008c0


	//   ....[3]....
        /*0068*/ 	.word	0x00000a80


	//   ....[4]....
        /*006c*/ 	.word	0x00000b30


	//----- nvinfo : EIATTR_CBANK_PARAM_SIZE
	.align		4
.L_17:
        /*0070*/ 	.byte	0x03, 0x19
        /*0072*/ 	.short	0x001c


	//----- nvinfo : EIATTR_PARAM_CBANK
	.align		4
        /*0074*/ 	.byte	0x04, 0x0a
        /*0076*/ 	.short	(.L_19 - .L_18)
	.align		4
.L_18:
        /*0078*/ 	.word	index@(.nv.constant0._Z9matrixMulPfS_S_i)
        /*007c*/ 	.short	0x0380
        /*007e*/ 	.short	0x001c


	//----- nvinfo : EIATTR_SW_WAR
	.align		4
.L_19:
        /*0080*/ 	.byte	0x04, 0x36
        /*0082*/ 	.short	(.L_21 - .L_20)
.L_20:
        /*0084*/ 	.word	0x00000008
.L_21:


//--------------------- .nv.callgraph             --------------------------
	.section	.nv.callgraph,"",@"SHT_CUDA_CALLGRAPH"
	.align	4
	.sectionentsize	8
	.align		4
        /*0000*/ 	.word	0x00000000
	.align		4
        /*0004*/ 	.word	0xffffffff
	.align		4
        /*0008*/ 	.word	0x00000000
	.align		4
        /*000c*/ 	.word	0xfffffffe
	.align		4
        /*0010*/ 	.word	0x00000000
	.align		4
        /*0014*/ 	.word	0xfffffffd
	.align		4
        /*0018*/ 	.word	0x00000000
	.align		4
        /*001c*/ 	.word	0xfffffffc


//--------------------- .text._Z9matrixMulPfS_S_i --------------------------
	.section	.text._Z9matrixMulPfS_S_i,"ax",@progbits
	.align	128
        .global         _Z9matrixMulPfS_S_i
        .type           _Z9matrixMulPfS_S_i,@function
        .size           _Z9matrixMulPfS_S_i,(.L_x_5 - _Z9matrixMulPfS_S_i)
        .other          _Z9matrixMulPfS_S_i,@"STO_CUDA_ENTRY STV_DEFAULT"
_Z9matrixMulPfS_S_i:
.text._Z9matrixMulPfS_S_i:
[----:B------:R-:W-:Y:S01]  /*0000*/  LDC R1, c[0x0][0x37c] ;  /* 0x0000df00ff017b82 */ /* 0x000fe20000000800 */
[----:B------:R-:W0:Y:S07]  /*0010*/  S2R R0, SR_TID.Y ;  /* 0x0000000000007919 */ /* 0x000e2e0000002200 */
[----:B------:R-:W0:Y:S01]  /*0020*/  S2UR UR4, SR_CTAID.Y ;  /* 0x00000000000479c3 */ /* 0x000e220000002600 */
[----:B------:R-:W1:Y:S01]  /*0030*/  LDCU UR18, c[0x0][0x398] ;  /* 0x00007300ff1277ac */ /* 0x000e620008000800 */
[----:B------:R-:W2:Y:S06]  /*0040*/  S2R R3, SR_TID.X ;  /* 0x0000000000037919 */ /* 0x000eac0000002100 */
[----:B------:R-:W0:Y:S08]  /*0050*/  LDC R5, c[0x0][0x364] ;  /* 0x0000d900ff057b82 */ /* 0x000e300000000800 */
[----:B------:R-:W2:Y:S08]  /*0060*/  S2UR UR5, SR_CTAID.X ;  /* 0x00000000000579c3 */ /* 0x000eb00000002500 */
[----:B------:R-:W2:Y:S01]  /*0070*/  LDC R2, c[0x0][0x360] ;  /* 0x0000d800ff027b82 */ /* 0x000ea20000000800 */
[----:B0-----:R-:W-:-:S02]  /*0080*/  IMAD R5, R5, UR4, R0 ;  /* 0x0000000405057c24 */ /* 0x001fc4000f8e0200 */
[----:B--2---:R-:W-:-:S05]  /*0090*/  IMAD R0, R2, UR5, R3 ;  /* 0x0000000502007c24 */ /* 0x004fca000f8e0203 */
[----:B------:R-:W-:-:S04]  /*00a0*/  VIMNMX R2, PT, PT, R5, R0, !PT ;  /* 0x0000000005027248 */ /* 0x000fc80007fe0100 */
[----:B-1----:R-:W-:-:S13]  /*00b0*/  ISETP.GE.AND P0, PT, R2, UR18, PT ;  /* 0x0000001202007c0c */ /* 0x002fda000bf06270 */
[----:B------:R-:W-:Y:S05]  /*00c0*/  @P0 EXIT ;  /* 0x000000000000094d */ /* 0x000fea0003800000 */
[----:B------:R-:W0:Y:S01]  /*00d0*/  LDC.64 R2, c[0x0][0x390] ;  /* 0x0000e400ff027b82 */ /* 0x000e220000000a00 */
[----:B------:R-:W1:Y:S01]  /*00e0*/  LDCU.64 UR16, c[0x0][0x358] ;  /* 0x00006b00ff1077ac */ /* 0x000e620008000a00 */
[----:B------:R-:W-:Y:S02]  /*00f0*/  IMAD R5, R5, UR18, RZ ;  /* 0x0000001205057c24 */ /* 0x000fe4000f8e02ff */
[----:B------:R-:W-:Y:S01]  /*0100*/  HFMA2 R4, -RZ, RZ, 0, 0 ;  /* 0x00000000ff047431 */ /* 0x000fe200000001ff */
[----:B------:R-:W-:Y:S02]  /*0110*/  UISETP.GE.U32.AND UP0, UPT, UR18, 0x8, UPT ;  /* 0x000000081200788c */ /* 0x000fe4000bf06070 */
[----:B------:R-:W-:-:S05]  /*0120*/  IADD3 R7, PT, PT, R0, R5, RZ ;  /* 0x0000000500077210 */ /* 0x000fca0007ffe0ff */
[----:B0-----:R-:W-:Y:S01]  /*0130*/  IMAD.WIDE R2, R7, 0x4, R2 ;  /* 0x0000000407027825 */ /* 0x001fe200078e0202 */
[----:B------:R-:W-:-:S04]  /*0140*/  MOV R7, RZ ;  /* 0x000000ff00077202 */ /* 0x000fc80000000f00 */
[----:B-1----:R0:W-:Y:S01]  /*0150*/  STG.E desc[UR16][R2.64], RZ ;  /* 0x000000ff02007986 */ /* 0x0021e2000c101910 */
[----:B------:R-:W-:Y:S05]  /*0160*/  BRA.U !UP0, `(.L_x_0) ;  /* 0x0000000508307547 */ /* 0x000fea000b800000 */
[----:B------:R-:W1:Y:S01]  /*0170*/  LDCU.128 UR20, c[0x0][0x380] ;  /* 0x00007000ff1477ac */ /* 0x000e620008000c00 */
[----:B------:R-:W-:Y:S01]  /*0180*/  MOV R4, R0 ;  /* 0x0000000000047202 */ /* 0x000fe20000000f00 */
[----:B------:R-:W-:-:S04]  /*0190*/  ULOP3.LUT UR4, UR18, 0x7ffffff8, URZ, 0xc0, !UPT ;  /* 0x7ffffff812047892 */ /* 0x000fc8000f8ec0ff */
[----:B------:R-:W-:Y:S01]  /*01a0*/  UIADD3 UR4, UPT, UPT, -UR4, URZ, URZ ;  /* 0x000000ff04047290 */ /* 0x000fe2000fffe1ff */
[----:B-1----:R-:W-:Y:S01]  /*01b0*/  MOV R6, UR20 ;  /* 0x0000001400067c02 */ /* 0x002fe20008000f00 */
[----:B------:R-:W-:Y:S01]  /*01c0*/  UIMAD.WIDE UR6, UR18, 0xc, UR22 ;  /* 0x0000000c120678a5 */ /* 0x000fe2000f8e0216 */
[----:B------:R-:W-:Y:S01]  /*01d0*/  MOV R7, UR21 ;  /* 0x0000001500077c02 */ /* 0x000fe20008000f00 */
[----:B------:R-:W-:Y:S02]  /*01e0*/  UIMAD.WIDE UR8, UR18, 0x10, UR22 ;  /* 0x00000010120878a5 */ /* 0x000fe4000f8e0216 */
[----:B------:R-:W-:Y:S01]  /*01f0*/  UIMAD.WIDE UR10, UR18, 0x14, UR22 ;  /* 0x00000014120a78a5 */ /* 0x000fe2000f8e0216 */
[----:B------:R-:W-:Y:S01]  /*0200*/  IMAD.WIDE.U32 R6, R5, 0x4, R6 ;  /* 0x0000000405067825 */ /* 0x000fe200078e0006 */
[----:B------:R-:W-:Y:S02]  /*0210*/  UIMAD.WIDE UR12, UR18, 0x18, UR22 ;  /* 0x00000018120c78a5 */ /* 0x000fe4000f8e0216 */
[----:B------:R-:W-:Y:S01]  /*0220*/  UIMAD.WIDE UR14, UR18, 0x1c, UR22 ;  /* 0x0000001c120e78a5 */ /* 0x000fe2000f8e0216 */
[----:B------:R-:W-:-:S04]  /*0230*/  IADD3 R6, P0, PT, R6, 0x10, RZ ;  /* 0x0000001006067810 */ /* 0x000fc80007f1e0ff */
[----:B------:R-:W-:Y:S02]  /*0240*/  IADD3.X R9, PT, PT, RZ, R7, RZ, P0, !PT ;  /* 0x00000007ff097210 */ /* 0x000fe400007fe4ff */
[----:B------:R-:W-:-:S07]  /*0250*/  MOV R7, RZ ;  /* 0x000000ff00077202 */ /* 0x000fce0000000f00 */
.L_x_1:
[----:B------:R-:W-:Y:S01]  /*0260*/  HFMA2 R11, -RZ, RZ, 0, 2.384185791015625e-07 ;  /* 0x00000004ff0b7431 */ /* 0x000fe200000001ff */
[----:B------:R-:W-:-:S05]  /*0270*/  MOV R8, R6 ;  /* 0x0000000600087202 */ /* 0x000fca0000000f00 */
[----:B--2---:R-:W2:Y:S01]  /*0280*/  LDG.E R6, desc[UR16][R8.64+-0x10] ;  /* 0xfffff01008067981 */ /* 0x004ea2000c1e1900 */
[----:B------:R-:W-:-:S06]  /*0290*/  IMAD.WIDE R10, R4, R11, UR22 ;  /* 0x00000016040a7e25 */ /* 0x000fcc000f8e020b */
[----:B------:R-:W2:Y:S01]  /*02a0*/  LDG.E R10, desc[UR16][R10.64] ;  /* 0x000000100a0a7981 */ /* 0x000ea2000c1e1900 */
[----:B------:R-:W-:-:S06]  /*02b0*/  UIMAD.WIDE UR20, UR18, 0x4, UR22 ;  /* 0x00000004121478a5 */ /* 0x000fcc000f8e0216 */
[----:B------:R-:W-:Y:S02]  /*02c0*/  MOV R12, UR20 ;  /* 0x00000014000c7c02 */ /* 0x000fe40008000f00 */
[----:B------:R-:W-:Y:S01]  /*02d0*/  MOV R13, UR21 ;  /* 0x00000015000d7c02 */ /* 0x000fe20008000f00 */
[----:B--2---:R-:W-:Y:S02]  /*02e0*/  FFMA R15, R6, R10, R7 ;  /* 0x0000000a060f7223 */ /* 0x004fe40000000007 */
[----:B------:R-:W-:-:S03]  /*02f0*/  IMAD.WIDE R6, R4, 0x4, R12 ;  /* 0x0000000404067825 */ /* 0x000fc600078e020c */
[----:B------:R1:W-:Y:S04]  /*0300*/  STG.E desc[UR16][R2.64], R15 ;  /* 0x0000000f02007986 */ /* 0x0003e8000c101910 */
[----:B------:R-:W2:Y:S04]  /*0310*/  LDG.E R6, desc[UR16][R6.64] ;  /* 0x0000001006067981 */ /* 0x000ea8000c1e1900 */
[----:B------:R-:W2:Y:S01]  /*0320*/  LDG.E R14, desc[UR16][R8.64+-0xc] ;  /* 0xfffff410080e7981 */ /* 0x000ea2000c1e1900 */
[----:B------:R-:W-:-:S06]  /*0330*/  UIMAD.WIDE UR20, UR18, 0x8, UR22 ;  /* 0x00000008121478a5 */ /* 0x000fcc000f8e0216 */
[----:B------:R-:W-:Y:S02]  /*0340*/  MOV R12, UR20 ;  /* 0x00000014000c7c02 */ /* 0x000fe40008000f00 */
[----:B------:R-:W-:-:S03]  /*0350*/  MOV R13, UR21 ;  /* 0x00000015000d7c02 */ /* 0x000fc60008000f00 */
[----:B------:R-:W-:-:S04]  /*0360*/  IMAD.WIDE R10, R4, 0x4, R12 ;  /* 0x00000004040a7825 */ /* 0x000fc800078e020c */
[----:B--2---:R-:W-:-:S05]  /*0370*/  FFMA R17, R14, R6, R15 ;  /* 0x000000060e117223 */ /* 0x004fca000000000f */
[----:B------:R2:W-:Y:S04]  /*0380*/  STG.E desc[UR16][R2.64], R17 ;  /* 0x0000001102007986 */ /* 0x0005e8000c101910 */
[----:B------:R-:W1:Y:S04]  /*0390*/  LDG.E R10, desc[UR16][R10.64] ;  /* 0x000000100a0a7981 */ /* 0x000e68000c1e1900 */
[----:B------:R-:W1:Y:S01]  /*03a0*/  LDG.E R12, desc[UR16][R8.64+-0x8] ;  /* 0xfffff810080c7981 */ /* 0x000e62000c1e1900 */
[----:B------:R-:W-:-:S05]  /*03b0*/  HFMA2 R13, -RZ, RZ, 0, 2.384185791015625e-07 ;  /* 0x00000004ff0d7431 */ /* 0x000fca00000001ff */
[----:B------:R-:W-:-:S04]  /*03c0*/  IMAD.WIDE R6, R4, R13, UR6 ;  /* 0x0000000604067e25 */ /* 0x000fc8000f8e020d */
[----:B-1----:R-:W-:-:S05]  /*03d0*/  FFMA R15, R12, R10, R17 ;  /* 0x0000000a0c0f7223 */ /* 0x002fca0000000011 */
[----:B------:R1:W-:Y:S04]  /*03e0*/  STG.E desc[UR16][R2.64], R15 ;  /* 0x0000000f02007986 */ /* 0x0003e8000c101910 */
[----:B------:R-:W3:Y:S04]  /*03f0*/  LDG.E R6, desc[UR16][R6.64] ;  /* 0x0000001006067981 */ /* 0x000ee8000c1e1900 */
[----:B------:R-:W3:Y:S02]  /*0400*/  LDG.E R12, desc[UR16][R8.64+-0x4] ;  /* 0xfffffc10080c7981 */ /* 0x000ee4000c1e1900 */
[----:B---3--:R-:W-:Y:S01]  /*0410*/  FFMA R19, R12, R6, R15 ;  /* 0x000000060c137223 */ /* 0x008fe2000000000f */
[----:B------:R-:W-:-:S04]  /*0420*/  IMAD.WIDE R12, R4, R13, UR8 ;  /* 0x00000008040c7e25 */ /* 0x000fc8000f8e020d */
[----:B------:R3:W-:Y:S04]  /*0430*/  STG.E desc[UR16][R2.64], R19 ;  /* 0x0000001302007986 */ /* 0x0007e8000c101910 */
[----:B------:R-:W2:Y:S04]  /*0440*/  LDG.E R12, desc[UR16][R12.64] ;  /* 0x000000100c0c7981 */ /* 0x000ea8000c1e1900 */
[----:B------:R-:W2:Y:S01]  /*0450*/  LDG.E R10, desc[UR16][R8.64] ;  /* 0x00000010080a7981 */ /* 0x000ea2000c1e1900 */
[----:B------:R-:W-:Y:S02]  /*0460*/  IMAD.MOV.U32 R11, RZ, RZ, 0x4 ;  /* 0x00000004ff0b7424 */ /* 0x000fe400078e00ff */
[----:B--2---:R-:W-:-:S02]  /*0470*/  FFMA R17, R10, R12, R19 ;  /* 0x0000000c0a117223 */ /* 0x004fc40000000013 */
[----:B------:R-:W-:-:S03]  /*0480*/  IMAD.WIDE R10, R4, R11, UR10 ;  /* 0x0000000a040a7e25 */ /* 0x000fc6000f8e020b */
[----:B------:R2:W-:Y:S04]  /*0490*/  STG.E desc[UR16][R2.64], R17 ;  /* 0x0000001102007986 */ /* 0x0005e8000c101910 */
[----:B------:R-:W4:Y:S04]  /*04a0*/  LDG.E R10, desc[UR16][R10.64] ;  /* 0x000000100a0a7981 */ /* 0x000f28000c1e1900 */
[----:B------:R-:W4:Y:S01]  /*04b0*/  LDG.E R6, desc[UR16][R8.64+0x4] ;  /* 0x0000041008067981 */ /* 0x000f22000c1e1900 */
[----:B-1----:R-:W-:-:S05]  /*04c0*/  MOV R15, 0x4 ;  /* 0x00000004000f7802 */ /* 0x002fca0000000f00 */
[----:B------:R-:W-:-:S04]  /*04d0*/  IMAD.WIDE R14, R4, R15, UR12 ;  /* 0x0000000c040e7e25 */ /* 0x000fc8000f8e020f */
[----:B----4-:R-:W-:-:S05]  /*04e0*/  FFMA R21, R6, R10, R17 ;  /* 0x0000000a06157223 */ /* 0x010fca0000000011 */
[----:B------:R2:W-:Y:S04]  /*04f0*/  STG.E desc[UR16][R2.64], R21 ;  /* 0x0000001502007986 */ /* 0x0005e8000c101910 */
[----:B------:R-:W3:Y:S04]  /*0500*/  LDG.E R14, desc[UR16][R14.64] ;  /* 0x000000100e0e7981 */ /* 0x000ee8000c1e1900 */
[----:B------:R-:W3:Y:S01]  /*0510*/  LDG.E R6, desc[UR16][R8.64+0x8] ;  /* 0x0000081008067981 */ /* 0x000ee2000c1e1900 */
[----:B------:R-:W-:-:S05]  /*0520*/  HFMA2 R13, -RZ, RZ, 0, 2.384185791015625e-07 ;  /* 0x00000004ff0d7431 */ /* 0x000fca00000001ff */
[----:B------:R-:W-:-:S04]  /*0530*/  IMAD.WIDE R12, R4, R13, UR14 ;  /* 0x0000000e040c7e25 */ /* 0x000fc8000f8e020d */
[----:B---3--:R-:W-:-:S05]  /*0540*/  FFMA R19, R6, R14, R21 ;  /* 0x0000000e06137223 */ /* 0x008fca0000000015 */
[----:B------:R2:W-:Y:S04]  /*0550*/  STG.E desc[UR16][R2.64], R19 ;  /* 0x0000001302007986 */ /* 0x0005e8000c101910 */
[----:B------:R-:W3:Y:S04]  /*0560*/  LDG.E R12, desc[UR16][R12.64] ;  /* 0x000000100c0c7981 */ /* 0x000ee8000c1e1900 */
[----:B------:R-:W3:Y:S01]  /*0570*/  LDG.E R6, desc[UR16][R8.64+0xc] ;  /* 0x00000c1008067981 */ /* 0x000ee2000c1e1900 */
[----:B------:R-:W-:-:S04]  /*0580*/  UIADD3 UR4, UPT, UPT, UR4, 0x8, URZ ;  /* 0x0000000804047890 */ /* 0x000fc8000fffe0ff */
[----:B------:R-:W-:Y:S01]  /*0590*/  UISETP.NE.AND UP0, UPT, UR4, URZ, UPT ;  /* 0x000000ff0400728c */ /* 0x000fe2000bf05270 */
[----:B------:R-:W-:-:S04]  /*05a0*/  MOV R11, UR18 ;  /* 0x00000012000b7c02 */ /* 0x000fc80008000f00 */
[----:B------:R-:W-:Y:S01]  /*05b0*/  LEA R4, R11, R4, 0x3 ;  /* 0x000000040b047211 */ /* 0x000fe200078e18ff */
[----:B---3--:R-:W-:-:S05]  /*05c0*/  FFMA R7, R6, R12, R19 ;  /* 0x0000000c06077223 */ /* 0x008fca0000000013 */
[----:B------:R2:W-:Y:S01]  /*05d0*/  STG.E desc[UR16][R2.64], R7 ;  /* 0x0000000702007986 */ /* 0x0005e2000c101910 */
[----:B------:R-:W-:-:S04]  /*05e0*/  IADD3 R6, P0, PT, R8, 0x20, RZ ;  /* 0x0000002008067810 */ /* 0x000fc80007f1e0ff */
[----:B------:R-:W-:Y:S01]  /*05f0*/  IADD3.X R9, PT, PT, RZ, R9, RZ, P0, !PT ;  /* 0x00000009ff097210 */ /* 0x000fe200007fe4ff */
[----:B------:R-:W-:Y:S08]  /*0600*/  BRA.U UP0, `(.L_x_1) ;  /* 0xfffffffd00147547 */ /* 0x000ff0000b83ffff */
[----:B------:R-:W-:-:S06]  /*0610*/  ULOP3.LUT UR4, UR18, 0x7ffffff8, URZ, 0xc0, !UPT ;  /* 0x7ffffff812047892 */ /* 0x000fcc000f8ec0ff */
[----:B------:R-:W-:-:S07]  /*0620*/  MOV R4, UR4 ;  /* 0x0000000400047c02 */ /* 0x000fce0008000f00 */
.L_x_0:
[----:B------:R-:W-:-:S06]  /*0630*/  ULOP3.LUT UR4, UR18, 0x7, URZ, 0xc0, !UPT ;  /* 0x0000000712047892 */ /* 0x000fcc000f8ec0ff */
[----:B------:R-:W-:-:S13]  /*0640*/  ISETP.NE.AND P0, PT, RZ, UR4, PT ;  /* 0x00000004ff007c0c */ /* 0x000fda000bf05270 */
[----:B------:R-:W-:Y:S05]  /*0650*/  @!P0 EXIT ;  /* 0x000000000000894d */ /* 0x000fea0003800000 */
[----:B------:R-:W-:Y:S02]  /*0660*/  UISETP.GE.U32.AND UP0, UPT, UR4, 0x4, UPT ;  /* 0x000000040400788c */ /* 0x000fe4000bf06070 */
[----:B------:R-:W-:-:S07]  /*0670*/  ULOP3.LUT UR4, UR18, 0x3, URZ, 0xc0, !UPT ;  /* 0x0000000312047892 */ /* 0x000fce000f8ec0ff */
[----:B------:R-:W-:Y:S05]  /*0680*/  BRA.U !UP0, `(.L_x_2) ;  /* 0x0000000108887547 */ /* 0x000fea000b800000 */
[----:B------:R-:W1:Y:S01]  /*0690*/  LDC.64 R10, c[0x0][0x380] ;  /* 0x0000e000ff0a7b82 */ /* 0x000e620000000a00 */
[----:B------:R-:W-:Y:S01]  /*06a0*/  IADD3 R9, PT, PT, R5, R4, RZ ;  /* 0x0000000405097210 */ /* 0x000fe20007ffe0ff */
[----:B------:R-:W-:Y:S01]  /*06b0*/  IMAD R15, R4, UR18, R0 ;  /* 0x00000012040f7c24 */ /* 0x000fe2000f8e0200 */
[----:B------:R-:W3:Y:S05]  /*06c0*/  LDCU.64 UR6, c[0x0][0x380] ;  /* 0x00007000ff0677ac */ /* 0x000eea0008000a00 */
[----:B------:R-:W4:Y:S01]  /*06d0*/  LDC.64 R12, c[0x0][0x388] ;  /* 0x0000e200ff0c7b82 */ /* 0x000f220000000a00 */
[----:B-1----:R-:W-:-:S06]  /*06e0*/  IMAD.WIDE.U32 R10, R9, 0x4, R10 ;  /* 0x00000004090a7825 */ /* 0x002fcc00078e000a */
[----:B------:R-:W5:Y:S01]  /*06f0*/  LDG.E R10, desc[UR16][R10.64] ;  /* 0x000000100a0a7981 */ /* 0x000f62000c1e1900 */
[----:B----4-:R-:W-:-:S05]  /*0700*/  IMAD.WIDE R12, R15, 0x4, R12 ;  /* 0x000000040f0c7825 */ /* 0x010fca00078e020c */
[----:B------:R-:W5:Y:S01]  /*0710*/  LDG.E R6, desc[UR16][R12.64] ;  /* 0x000000100c067981 */ /* 0x000f62000c1e1900 */
[----:B------:R-:W-:Y:S01]  /*0720*/  IADD3 R9, P0, PT, R5, R4, RZ ;  /* 0x0000000405097210 */ /* 0x000fe20007f1e0ff */
[----:B--2---:R-:W-:-:S03]  /*0730*/  IMAD.U32 R17, RZ, RZ, UR18 ;  /* 0x00000012ff117e24 */ /* 0x004fc6000f8e00ff */
[----:B------:R-:W-:Y:S02]  /*0740*/  IADD3.X R14, PT, PT, RZ, RZ, RZ, P0, !PT ;  /* 0x000000ffff0e7210 */ /* 0x000fe400007fe4ff */
[----:B---3--:R-:W-:-:S04]  /*0750*/  LEA R8, P0, R9, UR6, 0x2 ;  /* 0x0000000609087c11 */ /* 0x008fc8000f8010ff */
[----:B------:R-:W-:Y:S01]  /*0760*/  LEA.HI.X R9, R9, UR7, R14, 0x2, P0 ;  /* 0x0000000709097c11 */ /* 0x000fe200080f140e */
[----:B-----5:R-:W-:Y:S01]  /*0770*/  FFMA R15, R10, R6, R7 ;  /* 0x000000060a0f7223 */ /* 0x020fe20000000007 */
[----:B------:R-:W-:-:S04]  /*0780*/  IMAD.WIDE R6, R17, 0x4, R12 ;  /* 0x0000000411067825 */ /* 0x000fc800078e020c */
[----:B------:R1:W-:Y:S04]  /*0790*/  STG.E desc[UR16][R2.64], R15 ;  /* 0x0000000f02007986 */ /* 0x0003e8000c101910 */
[----:B------:R-:W2:Y:S04]  /*07a0*/  LDG.E R11, desc[UR16][R6.64] ;  /* 0x00000010060b7981 */ /* 0x000ea8000c1e1900 */
[----:B------:R-:W2:Y:S01]  /*07b0*/  LDG.E R10, desc[UR16][R8.64+0x4] ;  /* 0x00000410080a7981 */ /* 0x000ea2000c1e1900 */
[----:B------:R-:W-:Y:S01]  /*07c0*/  MOV R13, UR18 ;  /* 0x00000012000d7c02 */ /* 0x000fe20008000f00 */
[----:B--2---:R-:W-:-:S04]  /*07d0*/  FFMA R17, R10, R11, R15 ;  /* 0x0000000b0a117223 */ /* 0x004fc8000000000f */
[----:B------:R-:W-:Y:S01]  /*07e0*/  IMAD.WIDE R10, R13, 0x4, R6 ;  /* 0x000000040d0a7825 */ /* 0x000fe200078e0206 */
        /* <DEDUP_REMOVED lines=9> */
[----:B------:R-:W-:Y:S01]  /*0880*/  IADD3 R4, PT, PT, R4, 0x4, RZ ;  /* 0x0000000404047810 */ /* 0x000fe20007ffe0ff */
[----:B--2---:R-:W-:-:S05]  /*0890*/  FFMA R7, R6, R12, R19 ;  /* 0x0000000c06077223 */ /* 0x004fca0000000013 */
[----:B------:R1:W-:Y:S02]  /*08a0*/  STG.E desc[UR16][R2.64], R7 ;  /* 0x0000000702007986 */ /* 0x0003e4000c101910 */
.L_x_2:
[----:B------:R-:W-:-:S13]  /*08b0*/  ISETP.NE.AND P0, PT, RZ, UR4, PT ;  /* 0x00000004ff007c0c */ /* 0x000fda000bf05270 */
[----:B------:R-:W-:Y:S05]  /*08c0*/  @!P0 EXIT ;  /* 0x000000000000894d */ /* 0x000fea0003800000 */
[----:B------:R-:W-:-:S09]  /*08d0*/  UISETP.NE.AND UP0, UPT, UR4, 0x1, UPT ;  /* 0x000000010400788c */ /* 0x000fd2000bf05270 */
[----:B------:R-:W-:Y:S05]  /*08e0*/  BRA.U !UP0, `(.L_x_3) ;  /* 0x0000000108587547 */ /* 0x000fea000b800000 */
[----:B------:R-:W3:Y:S01]  /*08f0*/  LDC.64 R8, c[0x0][0x380] ;  /* 0x0000e000ff087b82 */ /* 0x000ee20000000a00 */
[----:B------:R-:W-:Y:S01]  /*0900*/  IADD3 R11, PT, PT, R5, R4, RZ ;  /* 0x00000004050b7210 */ /* 0x000fe20007ffe0ff */
[----:B-1----:R-:W-:Y:S01]  /*0910*/  IMAD R15, R4, UR18, R0 ;  /* 0x00000012040f7c24 */ /* 0x002fe2000f8e0200 */
[----:B------:R-:W1:Y:S05]  /*0920*/  LDCU.64 UR4, c[0x0][0x380] ;  /* 0x00007000ff0477ac */ /* 0x000e6a0008000a00 */
[----:B------:R-:W4:Y:S01]  /*0930*/  LDC.64 R12, c[0x0][0x388] ;  /* 0x0000e200ff0c7b82 */ /* 0x000f220000000a00 */
[----:B---3--:R-:W-:-:S06]  /*0940*/  IMAD.WIDE.U32 R10, R11, 0x4, R8 ;  /* 0x000000040b0a7825 */ /* 0x008fcc00078e0008 */
[----:B------:R-:W2:Y:S01]  /*0950*/  LDG.E R10, desc[UR16][R10.64] ;  /* 0x000000100a0a7981 */ /* 0x000ea2000c1e1900 */
[----:B----4-:R-:W-:-:S05]  /*0960*/  IMAD.WIDE R12, R15, 0x4, R12 ;  /* 0x000000040f0c7825 */ /* 0x010fca00078e020c */
[----:B------:R-:W2:Y:S01]  /*0970*/  LDG.E R6, desc[UR16][R12.64] ;  /* 0x000000100c067981 */ /* 0x000ea2000c1e1900 */
[----:B------:R-:W-:Y:S02]  /*0980*/  IADD3 R9, P0, PT, R5, R4, RZ ;  /* 0x0000000405097210 */ /* 0x000fe40007f1e0ff */
[----:B------:R-:W-:Y:S02]  /*0990*/  MOV R15, UR18 ;  /* 0x00000012000f7c02 */ /* 0x000fe40008000f00 */
[----:B------:R-:W-:Y:S02]  /*09a0*/  IADD3.X R14, PT, PT, RZ, RZ, RZ, P0, !PT ;  /* 0x000000ffff0e7210 */ /* 0x000fe400007fe4ff */
[----:B-1----:R-:W-:-:S04]  /*09b0*/  LEA R8, P0, R9, UR4, 0x2 ;  /* 0x0000000409087c11 */ /* 0x002fc8000f8010ff */
[----:B------:R-:W-:Y:S01]  /*09c0*/  LEA.HI.X R9, R9, UR5, R14, 0x2, P0 ;  /* 0x0000000509097c11 */ /* 0x000fe200080f140e */
[----:B------:R-:W-:-:S04]  /*09d0*/  IMAD.WIDE R14, R15, 0x4, R12 ;  /* 0x000000040f0e7825 */ /* 0x000fc800078e020c */
[----:B--2---:R-:W-:-:S05]  /*09e0*/  FFMA R17, R10, R6, R7 ;  /* 0x000000060a117223 */ /* 0x004fca0000000007 */
[----:B------:R3:W-:Y:S04]  /*09f0*/  STG.E desc[UR16][R2.64], R17 ;  /* 0x0000001102007986 */ /* 0x0007e8000c101910 */
[----:B------:R-:W2:Y:S04]  /*0a00*/  LDG.E R14, desc[UR16][R14.64] ;  /* 0x000000100e0e7981 */ /* 0x000ea8000c1e1900 */
[----:B------:R-:W2:Y:S01]  /*0a10*/  LDG.E R8, desc[UR16][R8.64+0x4] ;  /* 0x0000041008087981 */ /* 0x000ea2000c1e1900 */
[----:B------:R-:W-:Y:S01]  /*0a20*/  IADD3 R4, PT, PT, R4, 0x2, RZ ;  /* 0x0000000204047810 */ /* 0x000fe20007ffe0ff */
[----:B--2---:R-:W-:-:S05]  /*0a30*/  FFMA R7, R8, R14, R17 ;  /* 0x0000000e08077223 */ /* 0x004fca0000000011 */
[----:B------:R3:W-:Y:S02]  /*0a40*/  STG.E desc[UR16][R2.64], R7 ;  /* 0x0000000702007986 */ /* 0x0007e4000c101910 */
.L_x_3:
[----:B------:R-:W-:-:S04]  /*0a50*/  ULOP3.LUT UR4, UR18, 0x1, URZ, 0xc0, !UPT ;  /* 0x0000000112047892 */ /* 0x000fc8000f8ec0ff */
[----:B------:R-:W-:-:S06]  /*0a60*/  UISETP.NE.U32.AND UP0, UPT, UR4, 0x1, UPT ;  /* 0x000000010400788c */ /* 0x000fcc000bf05070 */
[----:B------:R-:W-:-:S13]  /*0a70*/  PLOP3.LUT P0, PT, PT, PT, UP0, 0x80, 0x8 ;  /* 0x000000000008781c */ /* 0x000fda0003f0f008 */
[----:B------:R-:W-:Y:S05]  /*0a80*/  @P0 EXIT ;  /* 0x000000000000094d */ /* 0x000fea0003800000 */
[----:B------:R-:W4:Y:S01]  /*0a90*/  LDC.64 R8, c[0x0][0x380] ;  /* 0x0000e000ff087b82 */ /* 0x000f220000000a00 */
[----:B------:R-:W-:Y:S01]  /*0aa0*/  IADD3 R5, PT, PT, R5, R4, RZ ;  /* 0x0000000405057210 */ /* 0x000fe20007ffe0ff */
[----:B------:R-:W-:-:S06]  /*0ab0*/  IMAD R13, R4, UR18, R0 ;  /* 0x00000012040d7c24 */ /* 0x000fcc000f8e0200 */
[----:B------:R-:W5:Y:S01]  /*0ac0*/  LDC.64 R10, c[0x0][0x388] ;  /* 0x0000e200ff0a7b82 */ /* 0x000f620000000a00 */
[----:B----4-:R-:W-:-:S06]  /*0ad0*/  IMAD.WIDE.U32 R4, R5, 0x4, R8 ;  /* 0x0000000405047825 */ /* 0x010fcc00078e0008 */
[----:B------:R-:W1:Y:S01]  /*0ae0*/  LDG.E R4, desc[UR16][R4.64] ;  /* 0x0000001004047981 */ /* 0x000e62000c1e1900 */
[----:B-----5:R-:W-:-:S06]  /*0af0*/  IMAD.WIDE R8, R13, 0x4, R10 ;  /* 0x000000040d087825 */ /* 0x020fcc00078e020a */
[----:B------:R-:W1:Y:S02]  /*0b00*/  LDG.E R8, desc[UR16][R8.64] ;  /* 0x0000001008087981 */ /* 0x000e64000c1e1900 */
[----:B-123--:R-:W-:-:S05]  /*0b10*/  FFMA R7, R4, R8, R7 ;  /* 0x0000000804077223 */ /* 0x00efca0000000007 */
[----:B------:R-:W-:Y:S01]  /*0b20*/  STG.E desc[UR16][R2.64], R7 ;  /* 0x0000000702007986 */ /* 0x000fe2000c101910 */
[----:B------:R-:W-:Y:S05]  /*0b30*/  EXIT ;  /* 0x000000000000794d */ /* 0x000fea0003800000 */
.L_x_4:
[----:B------:R-:W-:-:S00]  /*0b40*/  BRA `(.L_x_4) ;  /* 0xfffffffc00fc7947 */ /* 0x000fc0000383ffff */
[----:B------:R-:W-:-:S00]  /*0b50*/  NOP ;  /* 0x0000000000007918 */ /* 0x000fc00000000000 */
        /* <DEDUP_REMOVED lines=10> */
.L_x_5:


//--------------------- .nv.shared.reserved.0     --------------------------
	.section	.nv.shared.reserved.0,"aw",@nobits
	.weak		__nv_reservedSMEM_offset_0_alias
	.size		__nv_reservedSMEM_offset_0_alias, 0, 64
	.other		__nv_reservedSMEM_offset_0_alias,@"STO_CUDA_RESERVED_SHARED STV_DEFAULT"
__nv_reservedSMEM_offset_0_alias:
	.zero		0
	.zero		64


//--------------------- .nv.constant0._Z9matrixMulPfS_S_i --------------------------
	.section	.nv.constant0._Z9matrixMulPfS_S_i,"a",@progbits
	.sectionflags	@""
	.align	4
.nv.constant0._Z9matrixMulPfS_S_i:
	.zero		924


//--------------------- SYMBOLS --------------------------

	.type		.nv.reservedSmem.offset0,@object
	.size		.nv.reservedSmem.offset0,0x4
